//
// Generated by NVIDIA NVVM Compiler
//
// Compiler Build ID: CL-36424714
// Cuda compilation tools, release 13.0, V13.0.88
// Based on NVVM 20.0.0
//

.version 9.0
.target sm_100
.address_size 64

	// .globl	_Z9incrementPf

.visible .entry _Z9incrementPf(
	.param .u64 .ptr .align 1 _Z9incrementPf_param_0
)
{
	.reg .b32 	%f<3>;
	.reg .b64 	%rd<3>;

	ld.param.u64 	%rd1, [_Z9incrementPf_param_0];
	cvta.to.global.u64 	%rd2, %rd1;
	ld.global.f32 	%f1, [%rd2];
	add.f32 	%f2, %f1, 0f3F800000;
	st.global.f32 	[%rd2], %f2;
	ret;

}


// ===== COMPILED SASS (sm_100) =====

	.target	sm_100

	.elftype	@"ET_EXEC"


//--------------------- .note.nv.tkinfo           --------------------------
	.section	.note.nv.tkinfo,"",@"SHT_NOTE"
	.sectionflags	@"SHF_NOTE_NV_TKINFO"
	.tkinfo
        /*0018*/ 	.word	0x00000002
        /*0030*/ 	.string	""
        /*0030*/ 	.string	"ptxas"
        /*0030*/ 	.string	"Cuda compilation tools, release 13.0, V13.0.88"
        /*0030*/ 	.string	"Build cuda_13.0.r13.0/compiler.36424714_0"
        /*0030*/ 	.string	"-arch sm_100 -m 64 "



//--------------------- .note.nv.cuinfo           --------------------------
	.section	.note.nv.cuinfo,"",@"SHT_NOTE"
	.sectionflags	@"SHF_NOTE_NV_CUINFO"
        /*0018*/ 	.short	0x0002
        /*001a*/ 	.short	0x0064
        /*001c*/ 	.short	0x0082
	.zero		2


//--------------------- .nv.info                  --------------------------
	.section	.nv.info,"",@"SHT_CUDA_INFO"
	.align	4


	//----- nvinfo : EIATTR_REGCOUNT
	.align		4
        /*0000*/ 	.byte	0x04, 0x2f
        /*0002*/ 	.short	(.L_1 - .L_0)
	.align		4
.L_0:
        /*0004*/ 	.word	index@(_Z9incrementPf)
        /*0008*/ 	.word	0x00000008


	//----- nvinfo : EIATTR_FRAME_SIZE
	.align		4
.L_1:
        /*000c*/ 	.byte	0x04, 0x11
        /*000e*/ 	.short	(.L_3 - .L_2)
	.align		4
.L_2:
        /*0010*/ 	.word	index@(_Z9incrementPf)
        /*0014*/ 	.word	0x00000000


	//----- nvinfo : EIATTR_MIN_STACK_SIZE
	.align		4
.L_3:
        /*0018*/ 	.byte	0x04, 0x12
        /*001a*/ 	.short	(.L_5 - .L_4)
	.align		4
.L_4:
        /*001c*/ 	.word	index@(_Z9incrementPf)
        /*0020*/ 	.word	0x00000000
.L_5:


//--------------------- .nv.compat                --------------------------
	.section	.nv.compat,"",@"SHT_CUDA_COMPAT_INFO"
	.align	4
        /*0000*/ 	.byte	0x02, 0x09, 0x00, 0x00, 0x02, 0x02, 0x01, 0x00, 0x02, 0x05, 0x05, 0x00, 0x03, 0x07, 0x01, 0x01
        /*0010*/ 	.byte	0x02, 0x03, 0x00, 0x00, 0x02, 0x06, 0x01, 0x00, 0x04, 0x0b, 0x08, 0x00, 0x09, 0x00, 0x00, 0x00
        /*0020*/ 	.byte	0x00, 0x00, 0x00, 0x00


//--------------------- .nv.info._Z9incrementPf   --------------------------
	.section	.nv.info._Z9incrementPf,"",@"SHT_CUDA_INFO"
	.sectionflags	@""
	.align	4


	//----- nvinfo : EIATTR_CUDA_API_VERSION
	.align		4
        /*0000*/ 	.byte	0x04, 0x37
        /*0002*/ 	.short	(.L_7 - .L_6)
.L_6:
        /*0004*/ 	.word	0x00000082


	//----- nvinfo : EIATTR_KPARAM_INFO
	.align		4
.L_7:
        /*0008*/ 	.byte	0x04, 0x17
        /*000a*/ 	.short	(.L_9 - .L_8)
.L_8:
        /*000c*/ 	.word	0x00000000
        /*0010*/ 	.short	0x0000
        /*0012*/ 	.short	0x0000
        /*0014*/ 	.byte	0x00, 0xf5, 0x21, 0x00


	//----- nvinfo : EIATTR_SPARSE_MMA_MASK
	.align		4
.L_9:
        /*0018*/ 	.byte	0x03, 0x50
        /*001a*/ 	.short	0x0000


	//----- nvinfo : EIATTR_MAXREG_COUNT
	.align		4
        /*001c*/ 	.byte	0x03, 0x1b
        /*001e*/ 	.short	0x00ff


	//----- nvinfo : EIATTR_MERCURY_ISA_VERSION
	.align		4
        /*0020*/ 	.byte	0x03, 0x5f
        /*0022*/ 	.short	0x0101


	//----- nvinfo : EIATTR_VRC_CTA_INIT_COUNT
	.align		4
        /*0024*/ 	.byte	0x02, 0x4a
	.zero		1
	.zero		1


	//----- nvinfo : EIATTR_EXIT_INSTR_OFFSETS
	.align		4
        /*0028*/ 	.byte	0x04, 0x1c
        /*002a*/ 	.short	(.L_11 - .L_10)


	//   ....[0]....
.L_10:
        /*002c*/ 	.word	0x00000060


	//----- nvinfo : EIATTR_CBANK_PARAM_SIZE
	.align		4
.L_11:
        /*0030*/ 	.byte	0x03, 0x19
        /*0032*/ 	.short	0x0008


	//----- nvinfo : EIATTR_PARAM_CBANK
	.align		4
        /*0034*/ 	.byte	0x04, 0x0a
        /*0036*/ 	.short	(.L_13 - .L_12)
	.align		4
.L_12:
        /*0038*/ 	.word	index@(.nv.constant0._Z9incrementPf)
        /*003c*/ 	.short	0x0380
        /*003e*/ 	.short	0x0008


	//----- nvinfo : EIATTR_SW_WAR
	.align		4
.L_13:
        /*0040*/ 	.byte	0x04, 0x36
        /*0042*/ 	.short	(.L_15 - .L_14)
.L_14:
        /*0044*/ 	.word	0x00000008
.L_15:


//--------------------- .nv.callgraph             --------------------------
	.section	.nv.callgraph,"",@"SHT_CUDA_CALLGRAPH"
	.align	4
	.sectionentsize	8
	.align		4
        /*0000*/ 	.word	0x00000000
	.align		4
        /*0004*/ 	.word	0xffffffff
	.align		4
        /*0008*/ 	.word	0x00000000
	.align		4
        /*000c*/ 	.word	0xfffffffe
	.align		4
        /*0010*/ 	.word	0x00000000
	.align		4
        /*0014*/ 	.word	0xfffffffd
	.align		4
        /*0018*/ 	.word	0x00000000
	.align		4
        /*001c*/ 	.word	0xfffffffc


//--------------------- .text._Z9incrementPf      --------------------------
	.section	.text._Z9incrementPf,"ax",@progbits
	.align	128
        .global         _Z9incrementPf
        .type           _Z9incrementPf,@function
        .size           _Z9incrementPf,(.L_x_1 - _Z9incrementPf)
        .other          _Z9incrementPf,@"STO_CUDA_ENTRY STV_DEFAULT"
_Z9incrementPf:
.text._Z9incrementPf:
[----:B------:R-:W-:Y:S08]  /*0000*/  LDC R1, c[0x0][0x37c] ;  /* 0x0000df00ff017b82 */ /* 0x000ff00000000800 */
[----:B------:R-:W0:Y:S01]  /*0010*/  LDC.64 R2, c[0x0][0x380] ;  /* 0x0000e000ff027b82 */ /* 0x000e220000000a00 */
[----:B------:R-:W0:Y:S02]  /*0020*/  LDCU.64 UR4, c[0x0][0x358] ;  /* 0x00006b00ff0477ac */ /* 0x000e240008000a00 */
[----:B0-----:R-:W2:Y:S02]  /*0030*/  LDG.E R0, desc[UR4][R2.64] ;  /* 0x0000000402007981 */ /* 0x001ea4000c1e1900 */
[----:B--2---:R-:W-:-:S05]  /*0040*/  FADD R5, R0, 1 ;  /* 0x3f80000000057421 */ /* 0x004fca0000000000 */
[----:B------:R-:W-:Y:S01]  /*0050*/  STG.E desc[UR4][R2.64], R5 ;  /* 0x0000000502007986 */ /* 0x000fe2000c101904 */
[----:B------:R-:W-:Y:S05]  /*0060*/  EXIT ;  /* 0x000000000000794d */ /* 0x000fea0003800000 */
.L_x_0:
[----:B------:R-:W-:-:S00]  /*0070*/  BRA `(.L_x_0) ;  /* 0xfffffffc00fc7947 */ /* 0x000fc0000383ffff */
[----:B------:R-:W-:-:S00]  /*0080*/  NOP ;  /* 0x0000000000007918 */ /* 0x000fc00000000000 */
[----:B------:R-:W-:-:S00]  /*0090*/  NOP ;  /* 0x0000000000007918 */ /* 0x000fc00000000000 */
[----:B------:R-:W-:-:S00]  /*00a0*/  NOP ;  /* 0x0000000000007918 */ /* 0x000fc00000000000 */
[----:B------:R-:W-:-:S00]  /*00b0*/  NOP ;  /* 0x0000000000007918 */ /* 0x000fc00000000000 */
[----:B------:R-:W-:-:S00]  /*00c0*/  NOP ;  /* 0x0000000000007918 */ /* 0x000fc00000000000 */
[----:B------:R-:W-:-:S00]  /*00d0*/  NOP ;  /* 0x0000000000007918 */ /* 0x000fc00000000000 */
[----:B------:R-:W-:-:S00]  /*00e0*/  NOP ;  /* 0x0000000000007918 */ /* 0x000fc00000000000 */
[----:B------:R-:W-:-:S00]  /*00f0*/  NOP ;  /* 0x0000000000007918 */ /* 0x000fc00000000000 */
.L_x_1:


//--------------------- .nv.shared.reserved.0     --------------------------
	.section	.nv.shared.reserved.0,"aw",@nobits
	.weak		__nv_reservedSMEM_offset_0_alias
	.size		__nv_reservedSMEM_offset_0_alias, 0, 64
	.other		__nv_reservedSMEM_offset_0_alias,@"STO_CUDA_RESERVED_SHARED STV_DEFAULT"
__nv_reservedSMEM_offset_0_alias:
	.zero		0
	.zero		64


//--------------------- .nv.constant0._Z9incrementPf --------------------------
	.section	.nv.constant0._Z9incrementPf,"a",@progbits
	.sectionflags	@""
	.align	4
.nv.constant0._Z9incrementPf:
	.zero		904


//--------------------- SYMBOLS --------------------------

	.type		.nv.reservedSmem.offset0,@object
	.size		.nv.reservedSmem.offset0,0x4
